//
// Generated by NVIDIA NVVM Compiler
//
// Compiler Build ID: CL-36424714
// Cuda compilation tools, release 13.0, V13.0.88
// Based on NVVM 20.0.0
//

.version 9.0
.target sm_100
.address_size 64

	// .globl	_Z13MatMulElementPiS_S_

.visible .entry _Z13MatMulElementPiS_S_(
	.param .u64 .ptr .align 1 _Z13MatMulElementPiS_S__param_0,
	.param .u64 .ptr .align 1 _Z13MatMulElementPiS_S__param_1,
	.param .u64 .ptr .align 1 _Z13MatMulElementPiS_S__param_2
)
{
	.reg .b32 	%r<31>;
	.reg .b64 	%rd<19>;

	ld.param.u64 	%rd1, [_Z13MatMulElementPiS_S__param_0];
	ld.param.u64 	%rd2, [_Z13MatMulElementPiS_S__param_1];
	ld.param.u64 	%rd3, [_Z13MatMulElementPiS_S__param_2];
	mov.u32 	%r1, %ctaid.y;
	mov.u32 	%r2, %nctaid.x;
	mov.u32 	%r3, %ntid.x;
	mov.u32 	%r4, %ntid.y;
	mov.u32 	%r5, %tid.y;
	mov.u32 	%r6, %ctaid.x;
	mov.u32 	%r7, %tid.x;
	mad.lo.s32 	%r8, %r4, %r1, %r5;
	mad.lo.s32 	%r9, %r8, %r2, %r6;
	mad.lo.s32 	%r10, %r9, %r3, %r7;
	shr.s32 	%r11, %r10, 31;
	shr.u32 	%r12, %r11, 30;
	add.s32 	%r13, %r10, %r12;
	and.b32  	%r14, %r13, -4;
	sub.s32 	%r15, %r10, %r14;
	cvta.to.global.u64 	%rd4, %rd1;
	cvta.to.global.u64 	%rd5, %rd2;
	mul.wide.s32 	%rd6, %r14, 4;
	add.s64 	%rd7, %rd4, %rd6;
	ld.global.u32 	%r16, [%rd7];
	mul.wide.s32 	%rd8, %r15, 4;
	add.s64 	%rd9, %rd5, %rd8;
	ld.global.u32 	%r17, [%rd9];
	mul.lo.s32 	%r18, %r17, %r16;
	ld.global.u32 	%r19, [%rd7+4];
	add.s32 	%r20, %r15, 4;
	mul.wide.u32 	%rd10, %r20, 4;
	add.s64 	%rd11, %rd5, %rd10;
	ld.global.u32 	%r21, [%rd11];
	mad.lo.s32 	%r22, %r21, %r19, %r18;
	ld.global.u32 	%r23, [%rd7+8];
	add.s32 	%r24, %r15, 8;
	mul.wide.u32 	%rd12, %r24, 4;
	add.s64 	%rd13, %rd5, %rd12;
	ld.global.u32 	%r25, [%rd13];
	mad.lo.s32 	%r26, %r25, %r23, %r22;
	ld.global.u32 	%r27, [%rd7+12];
	add.s32 	%r28, %r15, 12;
	mul.wide.u32 	%rd14, %r28, 4;
	add.s64 	%rd15, %rd5, %rd14;
	ld.global.u32 	%r29, [%rd15];
	mad.lo.s32 	%r30, %r29, %r27, %r26;
	cvta.to.global.u64 	%rd16, %rd3;
	mul.wide.s32 	%rd17, %r10, 4;
	add.s64 	%rd18, %rd16, %rd17;
	st.global.u32 	[%rd18], %r30;
	ret;

}


// ===== COMPILED SASS (sm_100) =====

	.target	sm_100

	.elftype	@"ET_EXEC"


//--------------------- .note.nv.tkinfo           --------------------------
	.section	.note.nv.tkinfo,"",@"SHT_NOTE"
	.sectionflags	@"SHF_NOTE_NV_TKINFO"
	.tkinfo
        /*0018*/ 	.word	0x00000002
        /*0030*/ 	.string	""
        /*0030*/ 	.string	"ptxas"
        /*0030*/ 	.string	"Cuda compilation tools, release 13.0, V13.0.88"
        /*0030*/ 	.string	"Build cuda_13.0.r13.0/compiler.36424714_0"
        /*0030*/ 	.string	"-arch sm_100 -m 64 "



//--------------------- .note.nv.cuinfo           --------------------------
	.section	.note.nv.cuinfo,"",@"SHT_NOTE"
	.sectionflags	@"SHF_NOTE_NV_CUINFO"
        /*0018*/ 	.short	0x0002
        /*001a*/ 	.short	0x0064
        /*001c*/ 	.short	0x0082
	.zero		2


//--------------------- .nv.info                  --------------------------
	.section	.nv.info,"",@"SHT_CUDA_INFO"
	.align	4


	//----- nvinfo : EIATTR_REGCOUNT
	.align		4
        /*0000*/ 	.byte	0x04, 0x2f
        /*0002*/ 	.short	(.L_1 - .L_0)
	.align		4
.L_0:
        /*0004*/ 	.word	index@(_Z13MatMulElementPiS_S_)
        /*0008*/ 	.word	0x00000016


	//----- nvinfo : EIATTR_FRAME_SIZE
	.align		4
.L_1:
        /*000c*/ 	.byte	0x04, 0x11
        /*000e*/ 	.short	(.L_3 - .L_2)
	.align		4
.L_2:
        /*0010*/ 	.word	index@(_Z13MatMulElementPiS_S_)
        /*0014*/ 	.word	0x00000000


	//----- nvinfo : EIATTR_MIN_STACK_SIZE
	.align		4
.L_3:
        /*0018*/ 	.byte	0x04, 0x12
        /*001a*/ 	.short	(.L_5 - .L_4)
	.align		4
.L_4:
        /*001c*/ 	.word	index@(_Z13MatMulElementPiS_S_)
        /*0020*/ 	.word	0x00000000
.L_5:


//--------------------- .nv.compat                --------------------------
	.section	.nv.compat,"",@"SHT_CUDA_COMPAT_INFO"
	.align	4
        /*0000*/ 	.byte	0x02, 0x09, 0x00, 0x00, 0x02, 0x02, 0x01, 0x00, 0x02, 0x05, 0x05, 0x00, 0x03, 0x07, 0x01, 0x01
        /*0010*/ 	.byte	0x02, 0x03, 0x00, 0x00, 0x02, 0x06, 0x01, 0x00, 0x04, 0x0b, 0x08, 0x00, 0x09, 0x00, 0x00, 0x00
        /*0020*/ 	.byte	0x00, 0x00, 0x00, 0x00


//--------------------- .nv.info._Z13MatMulElementPiS_S_ --------------------------
	.section	.nv.info._Z13MatMulElementPiS_S_,"",@"SHT_CUDA_INFO"
	.sectionflags	@""
	.align	4


	//----- nvinfo : EIATTR_CUDA_API_VERSION
	.align		4
        /*0000*/ 	.byte	0x04, 0x37
        /*0002*/ 	.short	(.L_7 - .L_6)
.L_6:
        /*0004*/ 	.word	0x00000082


	//----- nvinfo : EIATTR_KPARAM_INFO
	.align		4
.L_7:
        /*0008*/ 	.byte	0x04, 0x17
        /*000a*/ 	.short	(.L_9 - .L_8)
.L_8:
        /*000c*/ 	.word	0x00000000
        /*0010*/ 	.short	0x0002
        /*0012*/ 	.short	0x0010
        /*0014*/ 	.byte	0x00, 0xf5, 0x21, 0x00


	//----- nvinfo : EIATTR_KPARAM_INFO
	.align		4
.L_9:
        /*0018*/ 	.byte	0x04, 0x17
        /*001a*/ 	.short	(.L_11 - .L_10)
.L_10:
        /*001c*/ 	.word	0x00000000
        /*0020*/ 	.short	0x0001
        /*0022*/ 	.short	0x0008
        /*0024*/ 	.byte	0x00, 0xf5, 0x21, 0x00


	//----- nvinfo : EIATTR_KPARAM_INFO
	.align		4
.L_11:
        /*0028*/ 	.byte	0x04, 0x17
        /*002a*/ 	.short	(.L_13 - .L_12)
.L_12:
        /*002c*/ 	.word	0x00000000
        /*0030*/ 	.short	0x0000
        /*0032*/ 	.short	0x0000
        /*0034*/ 	.byte	0x00, 0xf5, 0x21, 0x00


	//----- nvinfo : EIATTR_SPARSE_MMA_MASK
	.align		4
.L_13:
        /*0038*/ 	.byte	0x03, 0x50
        /*003a*/ 	.short	0x0000


	//----- nvinfo : EIATTR_MAXREG_COUNT
	.align		4
        /*003c*/ 	.byte	0x03, 0x1b
        /*003e*/ 	.short	0x00ff


	//----- nvinfo : EIATTR_MERCURY_ISA_VERSION
	.align		4
        /*0040*/ 	.byte	0x03, 0x5f
        /*0042*/ 	.short	0x0101


	//----- nvinfo : EIATTR_VRC_CTA_INIT_COUNT
	.align		4
        /*0044*/ 	.byte	0x02, 0x4a
	.zero		1
	.zero		1


	//----- nvinfo : EIATTR_EXIT_INSTR_OFFSETS
	.align		4
        /*0048*/ 	.byte	0x04, 0x1c
        /*004a*/ 	.short	(.L_15 - .L_14)


	//   ....[0]....
.L_14:
        /*004c*/ 	.word	0x00000290


	//----- nvinfo : EIATTR_CBANK_PARAM_SIZE
	.align		4
.L_15:
        /*0050*/ 	.byte	0x03, 0x19
        /*0052*/ 	.short	0x0018


	//----- nvinfo : EIATTR_PARAM_CBANK
	.align		4
        /*0054*/ 	.byte	0x04, 0x0a
        /*0056*/ 	.short	(.L_17 - .L_16)
	.align		4
.L_16:
        /*0058*/ 	.word	index@(.nv.constant0._Z13MatMulElementPiS_S_)
        /*005c*/ 	.short	0x0380
        /*005e*/ 	.short	0x0018


	//----- nvinfo : EIATTR_SW_WAR
	.align		4
.L_17:
        /*0060*/ 	.byte	0x04, 0x36
        /*0062*/ 	.short	(.L_19 - .L_18)
.L_18:
        /*0064*/ 	.word	0x00000008
.L_19:


//--------------------- .nv.callgraph             --------------------------
	.section	.nv.callgraph,"",@"SHT_CUDA_CALLGRAPH"
	.align	4
	.sectionentsize	8
	.align		4
        /*0000*/ 	.word	0x00000000
	.align		4
        /*0004*/ 	.word	0xffffffff
	.align		4
        /*0008*/ 	.word	0x00000000
	.align		4
        /*000c*/ 	.word	0xfffffffe
	.align		4
        /*0010*/ 	.word	0x00000000
	.align		4
        /*0014*/ 	.word	0xfffffffd
	.align		4
        /*0018*/ 	.word	0x00000000
	.align		4
        /*001c*/ 	.word	0xfffffffc


//--------------------- .text._Z13MatMulElementPiS_S_ --------------------------
	.section	.text._Z13MatMulElementPiS_S_,"ax",@progbits
	.align	128
        .global         _Z13MatMulElementPiS_S_
        .type           _Z13MatMulElementPiS_S_,@function
        .size           _Z13MatMulElementPiS_S_,(.L_x_1 - _Z13MatMulElementPiS_S_)
        .other          _Z13MatMulElementPiS_S_,@"STO_CUDA_ENTRY STV_DEFAULT"
_Z13MatMulElementPiS_S_:
.text._Z13MatMulElementPiS_S_:
[----:B------:R-:W-:Y:S01]  /*0000*/  LDC R1, c[0x0][0x37c] ;  /* 0x0000df00ff017b82 */ /* 0x000fe20000000800 */
[----:B------:R-:W0:Y:S01]  /*0010*/  S2R R3, SR_TID.Y ;  /* 0x0000000000037919 */ /* 0x000e220000002200 */
[----:B------:R-:W1:Y:S06]  /*0020*/  LDCU UR5, c[0x0][0x370] ;  /* 0x00006e00ff0577ac */ /* 0x000e6c0008000800 */
[----:B------:R-:W0:Y:S01]  /*0030*/  S2UR UR4, SR_CTAID.Y ;  /* 0x00000000000479c3 */ /* 0x000e220000002600 */
[----:B------:R-:W1:Y:S01]  /*0040*/  S2R R5, SR_CTAID.X ;  /* 0x0000000000057919 */ /* 0x000e620000002500 */
[----:B------:R-:W2:Y:S01]  /*0050*/  LDCU UR6, c[0x0][0x360] ;  /* 0x00006c00ff0677ac */ /* 0x000ea20008000800 */
[----:B------:R-:W2:Y:S05]  /*0060*/  S2R R7, SR_TID.X ;  /* 0x0000000000077919 */ /* 0x000eaa0000002100 */
[----:B------:R-:W0:Y:S02]  /*0070*/  LDC R0, c[0x0][0x364] ;  /* 0x0000d900ff007b82 */ /* 0x000e240000000800 */
[----:B0-----:R-:W-:-:S06]  /*0080*/  IMAD R0, R0, UR4, R3 ;  /* 0x0000000400007c24 */ /* 0x001fcc000f8e0203 */
[----:B------:R-:W0:Y:S01]  /*0090*/  LDC.64 R2, c[0x0][0x388] ;  /* 0x0000e200ff027b82 */ /* 0x000e220000000a00 */
[----:B-1----:R-:W-:Y:S01]  /*00a0*/  IMAD R0, R0, UR5, R5 ;  /* 0x0000000500007c24 */ /* 0x002fe2000f8e0205 */
[----:B------:R-:W1:Y:S03]  /*00b0*/  LDCU.64 UR4, c[0x0][0x358] ;  /* 0x00006b00ff0477ac */ /* 0x000e660008000a00 */
[----:B--2---:R-:W-:-:S03]  /*00c0*/  IMAD R0, R0, UR6, R7 ;  /* 0x0000000600007c24 */ /* 0x004fc6000f8e0207 */
[----:B------:R-:W2:Y:S02]  /*00d0*/  LDC.64 R4, c[0x0][0x380] ;  /* 0x0000e000ff047b82 */ /* 0x000ea40000000a00 */
[----:B------:R-:W-:-:S04]  /*00e0*/  SHF.R.S32.HI R7, RZ, 0x1f, R0 ;  /* 0x0000001fff077819 */ /* 0x000fc80000011400 */
[----:B------:R-:W-:-:S04]  /*00f0*/  LEA.HI R7, R7, R0, RZ, 0x2 ;  /* 0x0000000007077211 */ /* 0x000fc800078f10ff */
[----:B------:R-:W-:-:S04]  /*0100*/  LOP3.LUT R9, R7, 0xfffffffc, RZ, 0xc0, !PT ;  /* 0xfffffffc07097812 */ /* 0x000fc800078ec0ff */
[----:B------:R-:W-:-:S04]  /*0110*/  IADD3 R11, PT, PT, R0, -R9, RZ ;  /* 0x80000009000b7210 */ /* 0x000fc80007ffe0ff */
[C---:B------:R-:W-:Y:S01]  /*0120*/  IADD3 R13, PT, PT, R11.reuse, 0x4, RZ ;  /* 0x000000040b0d7810 */ /* 0x040fe20007ffe0ff */
[C---:B0-----:R-:W-:Y:S01]  /*0130*/  IMAD.WIDE R6, R11.reuse, 0x4, R2 ;  /* 0x000000040b067825 */ /* 0x041fe200078e0202 */
[----:B------:R-:W-:-:S03]  /*0140*/  IADD3 R15, PT, PT, R11, 0x8, RZ ;  /* 0x000000080b0f7810 */ /* 0x000fc60007ffe0ff */
[----:B--2---:R-:W-:Y:S01]  /*0150*/  IMAD.WIDE R4, R9, 0x4, R4 ;  /* 0x0000000409047825 */ /* 0x004fe200078e0204 */
[----:B------:R-:W-:-:S03]  /*0160*/  IADD3 R17, PT, PT, R11, 0xc, RZ ;  /* 0x0000000c0b117810 */ /* 0x000fc60007ffe0ff */
[--C-:B------:R-:W-:Y:S01]  /*0170*/  IMAD.WIDE.U32 R8, R13, 0x4, R2.reuse ;  /* 0x000000040d087825 */ /* 0x100fe200078e0002 */
[----:B-1----:R-:W2:Y:S04]  /*0180*/  LDG.E R12, desc[UR4][R4.64] ;  /* 0x00000004040c7981 */ /* 0x002ea8000c1e1900 */
[----:B------:R0:W2:Y:S01]  /*0190*/  LDG.E R13, desc[UR4][R6.64] ;  /* 0x00000004060d7981 */ /* 0x0000a2000c1e1900 */
[----:B------:R-:W-:-:S03]  /*01a0*/  IMAD.WIDE.U32 R10, R15, 0x4, R2 ;  /* 0x000000040f0a7825 */ /* 0x000fc600078e0002 */
[----:B------:R-:W3:Y:S01]  /*01b0*/  LDG.E R8, desc[UR4][R8.64] ;  /* 0x0000000408087981 */ /* 0x000ee2000c1e1900 */
[----:B------:R-:W-:-:S03]  /*01c0*/  IMAD.WIDE.U32 R2, R17, 0x4, R2 ;  /* 0x0000000411027825 */ /* 0x000fc600078e0002 */
[----:B------:R-:W3:Y:S01]  /*01d0*/  LDG.E R15, desc[UR4][R4.64+0x4] ;  /* 0x00000404040f7981 */ /* 0x000ee2000c1e1900 */
[----:B0-----:R-:W0:Y:S03]  /*01e0*/  LDC.64 R6, c[0x0][0x390] ;  /* 0x0000e400ff067b82 */ /* 0x001e260000000a00 */
[----:B------:R-:W4:Y:S04]  /*01f0*/  LDG.E R10, desc[UR4][R10.64] ;  /* 0x000000040a0a7981 */ /* 0x000f28000c1e1900 */
[----:B------:R-:W4:Y:S04]  /*0200*/  LDG.E R17, desc[UR4][R4.64+0x8] ;  /* 0x0000080404117981 */ /* 0x000f28000c1e1900 */
[----:B------:R-:W5:Y:S04]  /*0210*/  LDG.E R19, desc[UR4][R4.64+0xc] ;  /* 0x00000c0404137981 */ /* 0x000f68000c1e1900 */
[----:B------:R-:W5:Y:S01]  /*0220*/  LDG.E R2, desc[UR4][R2.64] ;  /* 0x0000000402027981 */ /* 0x000f62000c1e1900 */
[----:B0-----:R-:W-:-:S04]  /*0230*/  IMAD.WIDE R6, R0, 0x4, R6 ;  /* 0x0000000400067825 */ /* 0x001fc800078e0206 */
[----:B--2---:R-:W-:-:S04]  /*0240*/  IMAD R12, R12, R13, RZ ;  /* 0x0000000d0c0c7224 */ /* 0x004fc800078e02ff */
[----:B---3--:R-:W-:-:S04]  /*0250*/  IMAD R12, R15, R8, R12 ;  /* 0x000000080f0c7224 */ /* 0x008fc800078e020c */
[----:B----4-:R-:W-:-:S04]  /*0260*/  IMAD R12, R17, R10, R12 ;  /* 0x0000000a110c7224 */ /* 0x010fc800078e020c */
[----:B-----5:R-:W-:-:S05]  /*0270*/  IMAD R19, R19, R2, R12 ;  /* 0x0000000213137224 */ /* 0x020fca00078e020c */
[----:B------:R-:W-:Y:S01]  /*0280*/  STG.E desc[UR4][R6.64], R19 ;  /* 0x0000001306007986 */ /* 0x000fe2000c101904 */
[----:B------:R-:W-:Y:S05]  /*0290*/  EXIT ;  /* 0x000000000000794d */ /* 0x000fea0003800000 */
.L_x_0:
[----:B------:R-:W-:-:S00]  /*02a0*/  BRA `(.L_x_0) ;  /* 0xfffffffc00fc7947 */ /* 0x000fc0000383ffff */
[----:B------:R-:W-:-:S00]  /*02b0*/  NOP ;  /* 0x0000000000007918 */ /* 0x000fc00000000000 */
        /* <DEDUP_REMOVED lines=12> */
.L_x_1:


//--------------------- .nv.shared.reserved.0     --------------------------
	.section	.nv.shared.reserved.0,"aw",@nobits
	.weak		__nv_reservedSMEM_offset_0_alias
	.size		__nv_reservedSMEM_offset_0_alias, 0, 64
	.other		__nv_reservedSMEM_offset_0_alias,@"STO_CUDA_RESERVED_SHARED STV_DEFAULT"
__nv_reservedSMEM_offset_0_alias:
	.zero		0
	.zero		64


//--------------------- .nv.constant0._Z13MatMulElementPiS_S_ --------------------------
	.section	.nv.constant0._Z13MatMulElementPiS_S_,"a",@progbits
	.sectionflags	@""
	.align	4
.nv.constant0._Z13MatMulElementPiS_S_:
	.zero		920


//--------------------- SYMBOLS --------------------------

	.type		.nv.reservedSmem.offset0,@object
	.size		.nv.reservedSmem.offset0,0x4
